	.headerflags	@"EF_CUDA_TEXMODE_UNIFIED EF_CUDA_64BIT_ADDRESS EF_CUDA_ACCELERATORS EF_CUDA_SM90 EF_CUDA_VIRTUAL_SM(EF_CUDA_SM90)"
	.elftype	@"ET_EXEC"


//--------------------- .nv.info                  --------------------------
	.section	.nv.info,"",@"SHT_CUDA_INFO"
	.align	4


	//----- nvinfo : EIATTR_REGCOUNT
	.align		4
        /*0000*/ 	.byte	0x04, 0x2f
        /*0002*/ 	.short	(.L_1 - .L_0)
	.align		4
.L_0:
        /*0004*/ 	.word	index@(triton_poi_fused_convolution_32)
        /*0008*/ 	.word	0x0000000c


	//----- nvinfo : EIATTR_MIN_STACK_SIZE
	.align		4
.L_1:
        /*000c*/ 	.byte	0x04, 0x12
        /*000e*/ 	.short	(.L_3 - .L_2)
	.align		4
.L_2:
        /*0010*/ 	.word	index@(triton_poi_fused_convolution_32)
        /*0014*/ 	.word	0x00000000


	//----- nvinfo : EIATTR_FRAME_SIZE
	.align		4
.L_3:
        /*0018*/ 	.byte	0x04, 0x11
        /*001a*/ 	.short	(.L_5 - .L_4)
	.align		4
.L_4:
        /*001c*/ 	.word	index@(triton_poi_fused_convolution_32)
        /*0020*/ 	.word	0x00000000


	//----- nvinfo : EIATTR_MIN_STACK_SIZE
	.align		4
.L_5:
        /*0024*/ 	.byte	0x04, 0x12
        /*0026*/ 	.short	(.L_7 - .L_6)
	.align		4
.L_6:
        /*0028*/ 	.word	index@(triton_poi_fused_convolution_32)
        /*002c*/ 	.word	0x00000000
.L_7:


//--------------------- .nv.info.triton_poi_fused_convolution_32 --------------------------
	.section	.nv.info.triton_poi_fused_convolution_32,"",@"SHT_CUDA_INFO"
	.sectionflags	@""
	.align	4


	//----- nvinfo : EIATTR_CUDA_API_VERSION
	.align		4
        /*0000*/ 	.byte	0x04, 0x37
        /*0002*/ 	.short	(.L_9 - .L_8)
.L_8:
        /*0004*/ 	.word	0x0000007c


	//----- nvinfo : EIATTR_KPARAM_INFO
	.align		4
.L_9:
        /*0008*/ 	.byte	0x04, 0x17
        /*000a*/ 	.short	(.L_11 - .L_10)
.L_10:
        /*000c*/ 	.word	0x00000000
        /*0010*/ 	.short	0x0002
        /*0012*/ 	.short	0x0010
        /*0014*/ 	.byte	0x00, 0xf0, 0x11, 0x00


	//----- nvinfo : EIATTR_KPARAM_INFO
	.align		4
.L_11:
        /*0018*/ 	.byte	0x04, 0x17
        /*001a*/ 	.short	(.L_13 - .L_12)
.L_12:
        /*001c*/ 	.word	0x00000000
        /*0020*/ 	.short	0x0001
        /*0022*/ 	.short	0x0008
        /*0024*/ 	.byte	0x00, 0xf4, 0x21, 0x00


	//----- nvinfo : EIATTR_KPARAM_INFO
	.align		4
.L_13:
        /*0028*/ 	.byte	0x04, 0x17
        /*002a*/ 	.short	(.L_15 - .L_14)
.L_14:
        /*002c*/ 	.word	0x00000000
        /*0030*/ 	.short	0x0000
        /*0032*/ 	.short	0x0000
        /*0034*/ 	.byte	0x00, 0xf4, 0x21, 0x00


	//----- nvinfo : EIATTR_SPARSE_MMA_MASK
	.align		4
.L_15:
        /*0038*/ 	.byte	0x03, 0x50
        /*003a*/ 	.short	0x0000


	//----- nvinfo : EIATTR_MAXREG_COUNT
	.align		4
        /*003c*/ 	.byte	0x03, 0x1b
        /*003e*/ 	.short	0x00ff


	//----- nvinfo : EIATTR_EXIT_INSTR_OFFSETS
	.align		4
        /*0040*/ 	.byte	0x04, 0x1c
        /*0042*/ 	.short	(.L_17 - .L_16)


	//   ....[0]....
.L_16:
        /*0044*/ 	.word	0x000001b0


	//   ....[1]....
        /*0048*/ 	.word	0x000001d0


	//----- nvinfo : EIATTR_REQNTID
	.align		4
.L_17:
        /*004c*/ 	.byte	0x04, 0x10
        /*004e*/ 	.short	(.L_19 - .L_18)
.L_18:
        /*0050*/ 	.word	0x00000080
        /*0054*/ 	.word	0x00000001
        /*0058*/ 	.word	0x00000001


	//----- nvinfo : EIATTR_CBANK_PARAM_SIZE
	.align		4
.L_19:
        /*005c*/ 	.byte	0x03, 0x19
        /*005e*/ 	.short	0x0014


	//----- nvinfo : EIATTR_PARAM_CBANK
	.align		4
        /*0060*/ 	.byte	0x04, 0x0a
        /*0062*/ 	.short	(.L_21 - .L_20)
	.align		4
.L_20:
        /*0064*/ 	.word	index@(.nv.constant0.triton_poi_fused_convolution_32)
        /*0068*/ 	.short	0x0210
        /*006a*/ 	.short	0x0014


	//----- nvinfo : EIATTR_SW_WAR
	.align		4
.L_21:
        /*006c*/ 	.byte	0x04, 0x36
        /*006e*/ 	.short	(.L_23 - .L_22)
.L_22:
        /*0070*/ 	.word	0x00000008
.L_23:


//--------------------- .nv.callgraph             --------------------------
	.section	.nv.callgraph,"",@"SHT_CUDA_CALLGRAPH"
	.align	4
	.sectionentsize	8
	.align		4
        /*0000*/ 	.word	0x00000000
	.align		4
        /*0004*/ 	.word	0xffffffff
	.align		4
        /*0008*/ 	.word	0x00000000
	.align		4
        /*000c*/ 	.word	0xfffffffe
	.align		4
        /*0010*/ 	.word	0x00000000
	.align		4
        /*0014*/ 	.word	0xfffffffd
	.align		4
        /*0018*/ 	.word	0x00000000
	.align		4
        /*001c*/ 	.word	0xfffffffc


//--------------------- .text.triton_poi_fused_convolution_32 --------------------------
	.section	.text.triton_poi_fused_convolution_32,"ax",@progbits
	.align	128
        .global         triton_poi_fused_convolution_32
        .type           triton_poi_fused_convolution_32,@function
        .size           triton_poi_fused_convolution_32,(.L_x_1 - triton_poi_fused_convolution_32)
        .other          triton_poi_fused_convolution_32,@"STO_CUDA_ENTRY STV_DEFAULT"
triton_poi_fused_convolution_32:
.text.triton_poi_fused_convolution_32:
[----:B------:R-:W0:Y:S02]  /*0000*/  LDC R1, c[0x0][0x28] ;  /* 0x00000a00ff017b82 */ /* 0x000e240000000800 */
[----:B------:R-:W1:Y:S01]  /*0010*/  S2R R0, SR_TID.X ;  /* 0x0000000000007919 */ /* 0x000e620000002100 */
[----:B------:R-:W2:Y:S01]  /*0020*/  LDC.64 R2, c[0x0][0x210] ;  /* 0x00008400ff027b82 */ /* 0x000ea20000000a00 */
[----:B------:R-:W-:Y:S01]  /*0030*/  ULDC.64 UR4, c[0x0][0x208] ;  /* 0x0000820000047ab9 */ /* 0x000fe20000000a00 */
[----:B------:R-:W3:Y:S06]  /*0040*/  S2R R7, SR_CTAID.X ;  /* 0x0000000000077919 */ /* 0x000eec0000002500 */
[----:B------:R-:W4:Y:S01]  /*0050*/  LDC.64 R4, c[0x0][0x218] ;  /* 0x00008600ff047b82 */ /* 0x000f220000000a00 */
[----:B-1----:R-:W-:Y:S01]  /*0060*/  IMAD.SHL.U32 R0, R0, 0x2, RZ ;  /* 0x0000000200007824 */ /* 0x002fe200078e00ff */
[----:B---3--:R-:W-:-:S04]  /*0070*/  SHF.R.S32.HI R6, RZ, 0x17, R7 ;  /* 0x00000017ff067819 */ /* 0x008fc80000011407 */
[----:B------:R-:W-:Y:S02]  /*0080*/  LOP3.LUT R0, R0, 0xfe, RZ, 0xc0, !PT ;  /* 0x000000fe00007812 */ /* 0x000fe400078ec0ff */
[----:B------:R-:W-:-:S03]  /*0090*/  SGXT R6, R6, 0x1 ;  /* 0x000000010606781a */ /* 0x000fc60000000200 */
[----:B------:R-:W-:-:S04]  /*00a0*/  IMAD R7, R7, 0x100, R0 ;  /* 0x0000010007077824 */ /* 0x000fc800078e0200 */
[C---:B--2---:R-:W-:Y:S01]  /*00b0*/  IMAD.WIDE R2, R7.reuse, 0x4, R2 ;  /* 0x0000000407027825 */ /* 0x044fe200078e0202 */
[----:B------:R-:W-:Y:S02]  /*00c0*/  LEA.HI R6, R6, R7, RZ, 0x4 ;  /* 0x0000000706067211 */ /* 0x000fe400078f20ff */
[----:B------:R-:W-:Y:S02]  /*00d0*/  ISETP.GE.AND P0, PT, R7, 0x800, PT ;  /* 0x000008000700780c */ /* 0x000fe40003f06270 */
[----:B------:R-:W-:-:S04]  /*00e0*/  SHF.R.S32.HI R6, RZ, 0x4, R6 ;  /* 0x00000004ff067819 */ /* 0x000fc80000011406 */
[----:B------:R-:W-:-:S04]  /*00f0*/  LEA.HI R0, R6, R6, RZ, 0x5 ;  /* 0x0000000606007211 */ /* 0x000fc800078f28ff */
[----:B------:R-:W-:Y:S01]  /*0100*/  LOP3.LUT R9, R0, 0xffffffe0, RZ, 0xc0, !PT ;  /* 0xffffffe000097812 */ /* 0x000fe200078ec0ff */
[----:B------:R-:W-:-:S04]  /*0110*/  IMAD.MOV.U32 R0, RZ, RZ, RZ ;  /* 0x000000ffff007224 */ /* 0x000fc800078e00ff */
[----:B------:R-:W-:Y:S01]  /*0120*/  IMAD.IADD R9, R6, 0x1, -R9 ;  /* 0x0000000106097824 */ /* 0x000fe200078e0a09 */
[----:B------:R-:W-:-:S03]  /*0130*/  CS2R R6, SRZ ;  /* 0x0000000000067805 */ /* 0x000fc6000001ff00 */
[----:B----4-:R-:W-:-:S03]  /*0140*/  IMAD.WIDE R4, R9, 0x4, R4 ;  /* 0x0000000409047825 */ /* 0x010fc600078e0204 */
[----:B------:R-:W2:Y:S01]  /*0150*/  @!P0 LDG.E.64 R6, desc[UR4][R2.64] ;  /* 0x0000000402068981 */ /* 0x000ea2000c1e1b00 */
[----:B------:R-:W-:-:S03]  /*0160*/  IMAD.MOV.U32 R9, RZ, RZ, RZ ;  /* 0x000000ffff097224 */ /* 0x000fc600078e00ff */
[----:B------:R-:W2:Y:S04]  /*0170*/  @!P0 LDG.E.EL R0, desc[UR4][R4.64] ;  /* 0x0000000404008981 */ /* 0x000ea8000c2e1900 */
[----:B------:R-:W3:Y:S01]  /*0180*/  @!P0 LDG.E.EL R9, desc[UR4][R4.64] ;  /* 0x0000000404098981 */ /* 0x000ee2000c2e1900 */
[----:B--2---:R-:W-:Y:S01]  /*0190*/  FADD R7, R0, R7 ;  /* 0x0000000700077221 */ /* 0x004fe20000000000 */
[----:B---3--:R-:W-:Y:S01]  /*01a0*/  FADD R6, R9, R6 ;  /* 0x0000000609067221 */ /* 0x008fe20000000000 */
[----:B------:R-:W-:Y:S06]  /*01b0*/  @P0 EXIT ;  /* 0x000000000000094d */ /* 0x000fec0003800000 */
[----:B------:R-:W-:Y:S01]  /*01c0*/  STG.E.64 desc[UR4][R2.64], R6 ;  /* 0x0000000602007986 */ /* 0x000fe2000c101b04 */
[----:B------:R-:W-:Y:S05]  /*01d0*/  EXIT ;  /* 0x000000000000794d */ /* 0x000fea0003800000 */
.L_x_0:
[----:B------:R-:W-:-:S00]  /*01e0*/  BRA `(.L_x_0) ;  /* 0xfffffffc00fc7947 */ /* 0x000fc0000383ffff */
[----:B------:R-:W-:-:S00]  /*01f0*/  NOP ;  /* 0x0000000000007918 */ /* 0x000fc00000000000 */
        /* <DEDUP_REMOVED lines=8> */
.L_x_1:


//--------------------- .nv.constant0.triton_poi_fused_convolution_32 --------------------------
	.section	.nv.constant0.triton_poi_fused_convolution_32,"a",@progbits
	.sectionflags	@""
	.align	4
.nv.constant0.triton_poi_fused_convolution_32:
	.zero		548
